	.headerflags	@"EF_CUDA_TEXMODE_UNIFIED EF_CUDA_64BIT_ADDRESS EF_CUDA_ACCELERATORS EF_CUDA_SM90 EF_CUDA_VIRTUAL_SM(EF_CUDA_SM90)"
	.elftype	@"ET_EXEC"


//--------------------- .nv.info                  --------------------------
	.section	.nv.info,"",@"SHT_CUDA_INFO"
	.align	4


	//----- nvinfo : EIATTR_REGCOUNT
	.align		4
        /*0000*/ 	.byte	0x04, 0x2f
        /*0002*/ 	.short	(.L_1 - .L_0)
	.align		4
.L_0:
        /*0004*/ 	.word	index@(triton_red_fused__to_copy_mul_sum_1)
        /*0008*/ 	.word	0x00000020


	//----- nvinfo : EIATTR_MIN_STACK_SIZE
	.align		4
.L_1:
        /*000c*/ 	.byte	0x04, 0x12
        /*000e*/ 	.short	(.L_3 - .L_2)
	.align		4
.L_2:
        /*0010*/ 	.word	index@(triton_red_fused__to_copy_mul_sum_1)
        /*0014*/ 	.word	0x00000000


	//----- nvinfo : EIATTR_FRAME_SIZE
	.align		4
.L_3:
        /*0018*/ 	.byte	0x04, 0x11
        /*001a*/ 	.short	(.L_5 - .L_4)
	.align		4
.L_4:
        /*001c*/ 	.word	index@(triton_red_fused__to_copy_mul_sum_1)
        /*0020*/ 	.word	0x00000000


	//----- nvinfo : EIATTR_MIN_STACK_SIZE
	.align		4
.L_5:
        /*0024*/ 	.byte	0x04, 0x12
        /*0026*/ 	.short	(.L_7 - .L_6)
	.align		4
.L_6:
        /*0028*/ 	.word	index@(triton_red_fused__to_copy_mul_sum_1)
        /*002c*/ 	.word	0x00000000
.L_7:


//--------------------- .nv.info.triton_red_fused__to_copy_mul_sum_1 --------------------------
	.section	.nv.info.triton_red_fused__to_copy_mul_sum_1,"",@"SHT_CUDA_INFO"
	.sectionflags	@""
	.align	4


	//----- nvinfo : EIATTR_CUDA_API_VERSION
	.align		4
        /*0000*/ 	.byte	0x04, 0x37
        /*0002*/ 	.short	(.L_9 - .L_8)
.L_8:
        /*0004*/ 	.word	0x0000007c


	//----- nvinfo : EIATTR_KPARAM_INFO
	.align		4
.L_9:
        /*0008*/ 	.byte	0x04, 0x17
        /*000a*/ 	.short	(.L_11 - .L_10)
.L_10:
        /*000c*/ 	.word	0x00000000
        /*0010*/ 	.short	0x0006
        /*0012*/ 	.short	0x0028
        /*0014*/ 	.byte	0x00, 0xf4, 0x21, 0x00


	//----- nvinfo : EIATTR_KPARAM_INFO
	.align		4
.L_11:
        /*0018*/ 	.byte	0x04, 0x17
        /*001a*/ 	.short	(.L_13 - .L_12)
.L_12:
        /*001c*/ 	.word	0x00000000
        /*0020*/ 	.short	0x0005
        /*0022*/ 	.short	0x0024
        /*0024*/ 	.byte	0x00, 0xf0, 0x11, 0x00


	//----- nvinfo : EIATTR_KPARAM_INFO
	.align		4
.L_13:
        /*0028*/ 	.byte	0x04, 0x17
        /*002a*/ 	.short	(.L_15 - .L_14)
.L_14:
        /*002c*/ 	.word	0x00000000
        /*0030*/ 	.short	0x0004
        /*0032*/ 	.short	0x0020
        /*0034*/ 	.byte	0x00, 0xf0, 0x11, 0x00


	//----- nvinfo : EIATTR_KPARAM_INFO
	.align		4
.L_15:
        /*0038*/ 	.byte	0x04, 0x17
        /*003a*/ 	.short	(.L_17 - .L_16)
.L_16:
        /*003c*/ 	.word	0x00000000
        /*0040*/ 	.short	0x0003
        /*0042*/ 	.short	0x0018
        /*0044*/ 	.byte	0x00, 0xf4, 0x21, 0x00


	//----- nvinfo : EIATTR_KPARAM_INFO
	.align		4
.L_17:
        /*0048*/ 	.byte	0x04, 0x17
        /*004a*/ 	.short	(.L_19 - .L_18)
.L_18:
        /*004c*/ 	.word	0x00000000
        /*0050*/ 	.short	0x0002
        /*0052*/ 	.short	0x0010
        /*0054*/ 	.byte	0x00, 0xf4, 0x21, 0x00


	//----- nvinfo : EIATTR_KPARAM_INFO
	.align		4
.L_19:
        /*0058*/ 	.byte	0x04, 0x17
        /*005a*/ 	.short	(.L_21 - .L_20)
.L_20:
        /*005c*/ 	.word	0x00000000
        /*0060*/ 	.short	0x0001
        /*0062*/ 	.short	0x0008
        /*0064*/ 	.byte	0x00, 0xf4, 0x21, 0x00


	//----- nvinfo : EIATTR_KPARAM_INFO
	.align		4
.L_21:
        /*0068*/ 	.byte	0x04, 0x17
        /*006a*/ 	.short	(.L_23 - .L_22)
.L_22:
        /*006c*/ 	.word	0x00000000
        /*0070*/ 	.short	0x0000
        /*0072*/ 	.short	0x0000
        /*0074*/ 	.byte	0x00, 0xf4, 0x21, 0x00


	//----- nvinfo : EIATTR_SPARSE_MMA_MASK
	.align		4
.L_23:
        /*0078*/ 	.byte	0x03, 0x50
        /*007a*/ 	.short	0x0000


	//----- nvinfo : EIATTR_MAXREG_COUNT
	.align		4
        /*007c*/ 	.byte	0x03, 0x1b
        /*007e*/ 	.short	0x00ff


	//----- nvinfo : EIATTR_COOP_GROUP_MASK_REGIDS
	.align		4
        /*0080*/ 	.byte	0x04, 0x29
        /*0082*/ 	.short	(.L_25 - .L_24)


	//   ....[0]....
.L_24:
        /*0084*/ 	.word	0xffffffff


	//   ....[1]....
        /*0088*/ 	.word	0xffffffff


	//   ....[2]....
        /*008c*/ 	.word	0xffffffff


	//   ....[3]....
        /*0090*/ 	.word	0xffffffff


	//   ....[4]....
        /*0094*/ 	.word	0xffffffff


	//   ....[5]....
        /*0098*/ 	.word	0xffffffff


	//----- nvinfo : EIATTR_COOP_GROUP_INSTR_OFFSETS
	.align		4
.L_25:
        /*009c*/ 	.byte	0x04, 0x28
        /*009e*/ 	.short	(.L_27 - .L_26)


	//   ....[0]....
.L_26:
        /*00a0*/ 	.word	0x000009a0


	//   ....[1]....
        /*00a4*/ 	.word	0x00000a10


	//   ....[2]....
        /*00a8*/ 	.word	0x00000a40


	//   ....[3]....
        /*00ac*/ 	.word	0x00000a80


	//   ....[4]....
        /*00b0*/ 	.word	0x00000aa0


	//   ....[5]....
        /*00b4*/ 	.word	0x00000b30


	//----- nvinfo : EIATTR_EXIT_INSTR_OFFSETS
	.align		4
.L_27:
        /*00b8*/ 	.byte	0x04, 0x1c
        /*00ba*/ 	.short	(.L_29 - .L_28)


	//   ....[0]....
.L_28:
        /*00bc*/ 	.word	0x00000b70


	//   ....[1]....
        /*00c0*/ 	.word	0x00000bd0


	//----- nvinfo : EIATTR_REQNTID
	.align		4
.L_29:
        /*00c4*/ 	.byte	0x04, 0x10
        /*00c6*/ 	.short	(.L_31 - .L_30)
.L_30:
        /*00c8*/ 	.word	0x00000040
        /*00cc*/ 	.word	0x00000001
        /*00d0*/ 	.word	0x00000001


	//----- nvinfo : EIATTR_CBANK_PARAM_SIZE
	.align		4
.L_31:
        /*00d4*/ 	.byte	0x03, 0x19
        /*00d6*/ 	.short	0x0030


	//----- nvinfo : EIATTR_PARAM_CBANK
	.align		4
        /*00d8*/ 	.byte	0x04, 0x0a
        /*00da*/ 	.short	(.L_33 - .L_32)
	.align		4
.L_32:
        /*00dc*/ 	.word	index@(.nv.constant0.triton_red_fused__to_copy_mul_sum_1)
        /*00e0*/ 	.short	0x0210
        /*00e2*/ 	.short	0x0030


	//----- nvinfo : EIATTR_SW_WAR
	.align		4
.L_33:
        /*00e4*/ 	.byte	0x04, 0x36
        /*00e6*/ 	.short	(.L_35 - .L_34)
.L_34:
        /*00e8*/ 	.word	0x00000008
.L_35:


//--------------------- .nv.callgraph             --------------------------
	.section	.nv.callgraph,"",@"SHT_CUDA_CALLGRAPH"
	.align	4
	.sectionentsize	8
	.align		4
        /*0000*/ 	.word	0x00000000
	.align		4
        /*0004*/ 	.word	0xffffffff
	.align		4
        /*0008*/ 	.word	0x00000000
	.align		4
        /*000c*/ 	.word	0xfffffffe
	.align		4
        /*0010*/ 	.word	0x00000000
	.align		4
        /*0014*/ 	.word	0xfffffffd
	.align		4
        /*0018*/ 	.word	0x00000000
	.align		4
        /*001c*/ 	.word	0xfffffffc


//--------------------- .text.triton_red_fused__to_copy_mul_sum_1 --------------------------
	.section	.text.triton_red_fused__to_copy_mul_sum_1,"ax",@progbits
	.sectionflags	@"SHF_BARRIERS=1"
	.align	128
        .global         triton_red_fused__to_copy_mul_sum_1
        .type           triton_red_fused__to_copy_mul_sum_1,@function
        .size           triton_red_fused__to_copy_mul_sum_1,(.L_x_5 - triton_red_fused__to_copy_mul_sum_1)
        .other          triton_red_fused__to_copy_mul_sum_1,@"STO_CUDA_ENTRY STV_DEFAULT"
triton_red_fused__to_copy_mul_sum_1:
.text.triton_red_fused__to_copy_mul_sum_1:
[----:B------:R-:W0:Y:S02]  /*0000*/  LDC R1, c[0x0][0x28] ;  /* 0x00000a00ff017b82 */ /* 0x000e240000000800 */
[----:B------:R-:W1:Y:S01]  /*0010*/  S2R R0, SR_TID.X ;  /* 0x0000000000007919 */ /* 0x000e620000002100 */
[----:B------:R-:W-:Y:S01]  /*0020*/  ULDC UR4, c[0x0][0x234] ;  /* 0x00008d0000047ab9 */ /* 0x000fe20000000800 */
[----:B------:R-:W-:Y:S01]  /*0030*/  ULDC.64 UR6, c[0x0][0x208] ;  /* 0x0000820000067ab9 */ /* 0x000fe20000000a00 */
[----:B------:R-:W-:Y:S01]  /*0040*/  MOV R3, UR4 ;  /* 0x0000000400037c02 */ /* 0x000fe20008000f00 */
[----:B------:R-:W2:Y:S01]  /*0050*/  S2R R2, SR_CTAID.X ;  /* 0x0000000000027919 */ /* 0x000ea20000002500 */
[----:B------:R-:W-:Y:S02]  /*0060*/  HFMA2.MMA R20, -RZ, RZ, 0, 0 ;  /* 0x00000000ff147435 */ /* 0x000fe400000001ff */
[----:B------:R-:W-:Y:S02]  /*0070*/  ISETP.GE.AND P0, PT, R3, 0x1, PT ;  /* 0x000000010300780c */ /* 0x000fe40003f06270 */
[----:B-1----:R-:W-:-:S11]  /*0080*/  LOP3.LUT R5, R0, 0x3f, RZ, 0xc0, !PT ;  /* 0x0000003f00057812 */ /* 0x002fd600078ec0ff */
[----:B------:R-:W-:Y:S05]  /*0090*/  @!P0 BRA `(.L_x_0) ;  /* 0x0000000800408947 */ /* 0x000fea0003800000 */
[----:B------:R-:W-:Y:S01]  /*00a0*/  ISETP.GT.AND P1, PT, R3, 0xc0, PT ;  /* 0x000000c00300780c */ /* 0x000fe20003f24270 */
[----:B--2---:R-:W-:Y:S01]  /*00b0*/  IMAD R8, R5, 0x1000, R2 ;  /* 0x0000100005087824 */ /* 0x004fe200078e0202 */
[----:B------:R-:W-:Y:S02]  /*00c0*/  PLOP3.LUT P0, PT, PT, PT, PT, 0x80, 0x0 ;  /* 0x000000000000781c */ /* 0x000fe40003f0f070 */
[----:B------:R-:W-:Y:S02]  /*00d0*/  MOV R20, RZ ;  /* 0x000000ff00147202 */ /* 0x000fe40000000f00 */
[----:B------:R-:W-:-:S07]  /*00e0*/  MOV R26, RZ ;  /* 0x000000ff001a7202 */ /* 0x000fce0000000f00 */
[----:B------:R-:W-:Y:S05]  /*00f0*/  @!P1 BRA `(.L_x_1) ;  /* 0x0000000400309947 */ /* 0x000fea0003800000 */
[----:B------:R-:W1:Y:S01]  /*0100*/  LDC R7, c[0x0][0x234] ;  /* 0x00008d00ff077b82 */ /* 0x000e620000000800 */
[----:B------:R-:W-:Y:S01]  /*0110*/  PLOP3.LUT P0, PT, PT, PT, PT, 0x8, 0x0 ;  /* 0x000000000000781c */ /* 0x000fe20003f0e170 */
[----:B------:R-:W-:-:S06]  /*0120*/  VIADD R4, R3, 0xffffff40 ;  /* 0xffffff4003047836 */ /* 0x000fcc0000000000 */
[----:B------:R-:W2:Y:S08]  /*0130*/  LDC.64 R10, c[0x0][0x210] ;  /* 0x00008400ff0a7b82 */ /* 0x000eb00000000a00 */
[----:B------:R-:W3:Y:S08]  /*0140*/  LDC.64 R12, c[0x0][0x218] ;  /* 0x00008600ff0c7b82 */ /* 0x000ef00000000a00 */
[----:B-1----:R-:W4:Y:S02]  /*0150*/  LDC.64 R14, c[0x0][0x220] ;  /* 0x00008800ff0e7b82 */ /* 0x002f240000000a00 */
.L_x_2:
[----:B------:R-:W-:Y:S01]  /*0160*/  IADD3 R16, R5, R26, RZ ;  /* 0x0000001a05107210 */ /* 0x000fe20007ffe0ff */
[----:B---3--:R-:W-:Y:S01]  /*0170*/  IMAD.WIDE R18, R8, 0x2, R12 ;  /* 0x0000000208127825 */ /* 0x008fe200078e020c */
[----:B------:R-:W-:Y:S02]  /*0180*/  MOV R3, R7 ;  /* 0x0000000700037202 */ /* 0x000fe40000000f00 */
[----:B------:R-:W-:Y:S01]  /*0190*/  PRMT R9, RZ, 0x7610, R9 ;  /* 0x00007610ff097816 */ /* 0x000fe20000000009 */
[----:B------:R-:W-:Y:S01]  /*01a0*/  IMAD.MOV.U32 R29, RZ, RZ, RZ ;  /* 0x000000ffff1d7224 */ /* 0x000fe200078e00ff */
[C---:B------:R-:W-:Y:S01]  /*01b0*/  ISETP.GE.AND P2, PT, R16.reuse, R3, PT ;  /* 0x000000031000720c */ /* 0x040fe20003f46270 */
[----:B----4-:R-:W-:Y:S01]  /*01c0*/  IMAD.WIDE R16, R16, 0x4, R14 ;  /* 0x0000000410107825 */ /* 0x010fe200078e020e */
[----:B------:R-:W-:-:S03]  /*01d0*/  PRMT R21, RZ, 0x7610, R21 ;  /* 0x00007610ff157816 */ /* 0x000fc60000000015 */
[----:B--2---:R-:W-:-:S08]  /*01e0*/  IMAD.WIDE R22, R8, 0x2, R10 ;  /* 0x0000000208167825 */ /* 0x004fd000078e020a */
[----:B------:R1:W2:Y:S04]  /*01f0*/  @!P2 LDG.E.EF.U16 R9, desc[UR6][R18.64] ;  /* 0x000000061209a981 */ /* 0x0002a8000c0e1500 */
[----:B------:R-:W3:Y:S04]  /*0200*/  @!P2 LDG.E.EL R29, desc[UR6][R16.64] ;  /* 0x00000006101da981 */ /* 0x000ee8000c2e1900 */
[----:B------:R4:W5:Y:S01]  /*0210*/  @!P2 LDG.E.EF.U16 R21, desc[UR6][R22.64] ;  /* 0x000000061615a981 */ /* 0x000962000c0e1500 */
[----:B------:R-:W-:Y:S01]  /*0220*/  IADD3 R24, R5, 0x40, R26 ;  /* 0x0000004005187810 */ /* 0x000fe20007ffe01a */
[----:B------:R-:W-:Y:S01]  /*0230*/  HFMA2.MMA R27, -RZ, RZ, 0, 0 ;  /* 0x00000000ff1b7435 */ /* 0x000fe200000001ff */
[----:B-1----:R-:W-:-:S02]  /*0240*/  IADD3 R19, R8, 0x40000, RZ ;  /* 0x0004000008137810 */ /* 0x002fc40007ffe0ff */
[C---:B------:R-:W-:Y:S01]  /*0250*/  ISETP.GE.AND P3, PT, R24.reuse, R3, PT ;  /* 0x000000031800720c */ /* 0x040fe20003f66270 */
[----:B------:R-:W-:Y:S01]  /*0260*/  IMAD.WIDE R24, R24, 0x4, R14 ;  /* 0x0000000418187825 */ /* 0x000fe200078e020e */
[----:B----4-:R-:W-:-:S03]  /*0270*/  IADD3 R22, R5, 0x80, R26 ;  /* 0x0000008005167810 */ /* 0x010fc60007ffe01a */
[C---:B------:R-:W-:Y:S01]  /*0280*/  IMAD.WIDE R16, R19.reuse, 0x2, R10 ;  /* 0x0000000213107825 */ /* 0x040fe200078e020a */
[----:B------:R-:W-:Y:S02]  /*0290*/  PRMT R6, RZ, 0x7610, R6 ;  /* 0x00007610ff067816 */ /* 0x000fe40000000006 */
[----:B------:R-:W-:Y:S01]  /*02a0*/  ISETP.GE.AND P4, PT, R22, R3, PT ;  /* 0x000000031600720c */ /* 0x000fe20003f86270 */
[----:B------:R-:W-:Y:S01]  /*02b0*/  IMAD.WIDE R18, R19, 0x2, R12 ;  /* 0x0000000213127825 */ /* 0x000fe200078e020c */
[----:B------:R-:W-:-:S03]  /*02c0*/  PRMT R28, RZ, 0x7610, R28 ;  /* 0x00007610ff1c7816 */ /* 0x000fc6000000001c */
[----:B------:R-:W4:Y:S01]  /*02d0*/  @!P3 LDG.E.EL R27, desc[UR6][R24.64] ;  /* 0x00000006181bb981 */ /* 0x000f22000c2e1900 */
[----:B------:R-:W-:-:S03]  /*02e0*/  IMAD.WIDE R22, R22, 0x4, R14 ;  /* 0x0000000416167825 */ /* 0x000fc600078e020e */
[----:B------:R1:W4:Y:S04]  /*02f0*/  @!P3 LDG.E.EF.U16 R6, desc[UR6][R18.64] ;  /* 0x000000061206b981 */ /* 0x000328000c0e1500 */
[----:B------:R1:W4:Y:S02]  /*0300*/  @!P3 LDG.E.EF.U16 R28, desc[UR6][R16.64] ;  /* 0x00000006101cb981 */ /* 0x000324000c0e1500 */
[----:B-1----:R-:W-:Y:S01]  /*0310*/  IMAD.MOV.U32 R18, RZ, RZ, RZ ;  /* 0x000000ffff127224 */ /* 0x002fe200078e00ff */
[----:B------:R-:W-:-:S05]  /*0320*/  IADD3 R25, R8, 0x80000, RZ ;  /* 0x0008000008197810 */ /* 0x000fca0007ffe0ff */
[----:B------:R1:W4:Y:S01]  /*0330*/  @!P4 LDG.E.EL R18, desc[UR6][R22.64] ;  /* 0x000000061612c981 */ /* 0x000322000c2e1900 */
[----:B------:R-:W-:Y:S01]  /*0340*/  PRMT R19, RZ, 0x7610, R19 ;  /* 0x00007610ff137816 */ /* 0x000fe20000000013 */
[----:B0-----:R-:W-:-:S05]  /*0350*/  IMAD.WIDE R16, R25, 0x2, R10 ;  /* 0x0000000219107825 */ /* 0x001fca00078e020a */
[----:B------:R0:W4:Y:S01]  /*0360*/  @!P4 LDG.E.EF.U16 R19, desc[UR6][R16.64] ;  /* 0x000000061013c981 */ /* 0x000122000c0e1500 */
[----:B-1----:R-:W-:-:S04]  /*0370*/  IADD3 R22, R5, 0xc0, R26 ;  /* 0x000000c005167810 */ /* 0x002fc80007ffe01a */
[----:B------:R-:W-:Y:S01]  /*0380*/  ISETP.GE.AND P1, PT, R22, R3, PT ;  /* 0x000000031600720c */ /* 0x000fe20003f26270 */
[----:B------:R-:W-:Y:S01]  /*0390*/  IMAD.WIDE R24, R25, 0x2, R12 ;  /* 0x0000000219187825 */ /* 0x000fe200078e020c */
[----:B0-----:R-:W-:-:S03]  /*03a0*/  PRMT R16, RZ, 0x7610, R16 ;  /* 0x00007610ff107816 */ /* 0x001fc60000000010 */
[----:B------:R-:W-:Y:S02]  /*03b0*/  IMAD.MOV.U32 R17, RZ, RZ, R20 ;  /* 0x000000ffff117224 */ /* 0x000fe400078e0014 */
[----:B------:R-:W-:Y:S01]  /*03c0*/  IMAD.WIDE R22, R22, 0x4, R14 ;  /* 0x0000000416167825 */ /* 0x000fe200078e020e */
[----:B------:R0:W4:Y:S03]  /*03d0*/  @!P4 LDG.E.EF.U16 R16, desc[UR6][R24.64] ;  /* 0x000000061810c981 */ /* 0x000126000c0e1500 */
[----:B--2---:R-:W-:-:S05]  /*03e0*/  HADD2.F32 R9, -RZ, R9.H0_H0 ;  /* 0x20000009ff097230 */ /* 0x004fca0000004100 */
[----:B---3--:R-:W-:Y:S01]  /*03f0*/  FMUL R29, R9, R29 ;  /* 0x0000001d091d7220 */ /* 0x008fe20000400000 */
[----:B------:R-:W-:Y:S01]  /*0400*/  MOV R9, RZ ;  /* 0x000000ff00097202 */ /* 0x000fe20000000f00 */
[----:B-----5:R-:W-:Y:S01]  /*0410*/  HADD2.F32 R20, -RZ, R21.H0_H0 ;  /* 0x20000015ff147230 */ /* 0x020fe20000004100 */
[----:B------:R-:W-:-:S04]  /*0420*/  IADD3 R21, R8, 0xc0000, RZ ;  /* 0x000c000008157810 */ /* 0x000fc80007ffe0ff */
[----:B------:R1:W2:Y:S01]  /*0430*/  @!P1 LDG.E.EL R9, desc[UR6][R22.64] ;  /* 0x0000000616099981 */ /* 0x0002a2000c2e1900 */
[----:B------:R-:W-:Y:S01]  /*0440*/  @!P2 FFMA R17, R20, R29, R17 ;  /* 0x0000001d1411a223 */ /* 0x000fe20000000011 */
[----:B0-----:R-:W-:Y:S01]  /*0450*/  IMAD.WIDE R24, R21, 0x2, R10 ;  /* 0x0000000215187825 */ /* 0x001fe200078e020a */
[----:B------:R-:W-:-:S03]  /*0460*/  PRMT R29, RZ, 0x7610, R29 ;  /* 0x00007610ff1d7816 */ /* 0x000fc6000000001d */
[----:B------:R-:W-:-:S03]  /*0470*/  IMAD.WIDE R20, R21, 0x2, R12 ;  /* 0x0000000215147825 */ /* 0x000fc600078e020c */
[----:B------:R-:W3:Y:S01]  /*0480*/  @!P1 LDG.E.EF.U16 R29, desc[UR6][R24.64] ;  /* 0x00000006181d9981 */ /* 0x000ee2000c0e1500 */
[----:B-1----:R-:W-:-:S06]  /*0490*/  PRMT R22, RZ, 0x7610, R22 ;  /* 0x00007610ff167816 */ /* 0x002fcc0000000016 */
[----:B------:R-:W5:Y:S01]  /*04a0*/  @!P1 LDG.E.EF.U16 R22, desc[UR6][R20.64] ;  /* 0x0000000614169981 */ /* 0x000f62000c0e1500 */
[----:B----4-:R-:W-:Y:S01]  /*04b0*/  HADD2.F32 R6, -RZ, R6.H0_H0 ;  /* 0x20000006ff067230 */ /* 0x010fe20000004100 */
[----:B------:R-:W-:Y:S01]  /*04c0*/  IADD3 R26, R26, 0x100, RZ ;  /* 0x000001001a1a7810 */ /* 0x000fe20007ffe0ff */
[----:B------:R-:W-:-:S03]  /*04d0*/  HADD2.F32 R28, -RZ, R28.H0_H0 ;  /* 0x2000001cff1c7230 */ /* 0x000fc60000004100 */
[----:B------:R-:W-:Y:S01]  /*04e0*/  FMUL R6, R6, R27 ;  /* 0x0000001b06067220 */ /* 0x000fe20000400000 */
[----:B------:R-:W-:-:S03]  /*04f0*/  ISETP.GE.AND P2, PT, R26, R4, PT ;  /* 0x000000041a00720c */ /* 0x000fc60003f46270 */
[----:B------:R-:W-:Y:S01]  /*0500*/  @!P3 FFMA R17, R28, R6, R17 ;  /* 0x000000061c11b223 */ /* 0x000fe20000000011 */
[----:B------:R-:W-:Y:S02]  /*0510*/  HADD2.F32 R6, -RZ, R19.H0_H0 ;  /* 0x20000013ff067230 */ /* 0x000fe40000004100 */
[----:B------:R-:W-:-:S05]  /*0520*/  HADD2.F32 R23, -RZ, R16.H0_H0 ;  /* 0x20000010ff177230 */ /* 0x000fca0000004100 */
[----:B------:R-:W-:-:S04]  /*0530*/  FMUL R18, R23, R18 ;  /* 0x0000001217127220 */ /* 0x000fc80000400000 */
[----:B------:R-:W-:Y:S01]  /*0540*/  @!P4 FFMA R17, R6, R18, R17 ;  /* 0x000000120611c223 */ /* 0x000fe20000000011 */
[----:B------:R-:W-:Y:S02]  /*0550*/  VIADD R8, R8, 0x100000 ;  /* 0x0010000008087836 */ /* 0x000fe40000000000 */
[----:B---3--:R-:W-:Y:S02]  /*0560*/  HADD2.F32 R16, -RZ, R29.H0_H0 ;  /* 0x2000001dff107230 */ /* 0x008fe40000004100 */
[----:B-----5:R-:W-:-:S05]  /*0570*/  HADD2.F32 R22, -RZ, R22.H0_H0 ;  /* 0x20000016ff167230 */ /* 0x020fca0000004100 */
[----:B--2---:R-:W-:-:S04]  /*0580*/  FMUL R6, R22, R9 ;  /* 0x0000000916067220 */ /* 0x004fc80000400000 */
[----:B------:R-:W-:-:S05]  /*0590*/  @!P1 FFMA R17, R16, R6, R17 ;  /* 0x0000000610119223 */ /* 0x000fca0000000011 */
[----:B------:R-:W-:Y:S01]  /*05a0*/  MOV R20, R17 ;  /* 0x0000001100147202 */ /* 0x000fe20000000f00 */
[----:B------:R-:W-:Y:S06]  /*05b0*/  @!P2 BRA `(.L_x_2) ;  /* 0xfffffff800e8a947 */ /* 0x000fec000383ffff */
.L_x_1:
[----:B------:R-:W-:-:S04]  /*05c0*/  IADD3 R4, -R26, R3, RZ ;  /* 0x000000031a047210 */ /* 0x000fc80007ffe1ff */
[----:B------:R-:W-:-:S13]  /*05d0*/  ISETP.GT.AND P1, PT, R4, 0x40, PT ;  /* 0x000000400400780c */ /* 0x000fda0003f24270 */
[----:B------:R-:W-:Y:S05]  /*05e0*/  @!P1 BRA `(.L_x_3) ;  /* 0x00000000009c9947 */ /* 0x000fea0003800000 */
[----:B------:R-:W1:Y:S01]  /*05f0*/  LDC.64 R12, c[0x0][0x218] ;  /* 0x00008600ff0c7b82 */ /* 0x000e620000000a00 */
[----:B------:R-:W-:Y:S01]  /*0600*/  IMAD.IADD R14, R5, 0x1, R26 ;  /* 0x00000001050e7824 */ /* 0x000fe200078e021a */
[----:B------:R-:W-:Y:S02]  /*0610*/  IADD3 R26, R26, 0x40, RZ ;  /* 0x000000401a1a7810 */ /* 0x000fe40007ffe0ff */
[----:B------:R-:W-:Y:S02]  /*0620*/  PRMT R4, RZ, 0x7610, R4 ;  /* 0x00007610ff047816 */ /* 0x000fe40000000004 */
[----:B------:R-:W-:Y:S02]  /*0630*/  ISETP.GE.AND P0, PT, R14, R3, PT ;  /* 0x000000030e00720c */ /* 0x000fe40003f06270 */
[----:B------:R-:W2:Y:S01]  /*0640*/  LDC.64 R6, c[0x0][0x210] ;  /* 0x00008400ff067b82 */ /* 0x000ea20000000a00 */
[----:B------:R-:W-:-:S07]  /*0650*/  IADD3 R21, R5, R26, RZ ;  /* 0x0000001a05157210 */ /* 0x000fce0007ffe0ff */
[----:B------:R-:W3:Y:S01]  /*0660*/  LDC.64 R10, c[0x0][0x220] ;  /* 0x00008800ff0a7b82 */ /* 0x000ee20000000a00 */
[----:B------:R-:W-:Y:S01]  /*0670*/  ISETP.GE.AND P1, PT, R21, R3, PT ;  /* 0x000000031500720c */ /* 0x000fe20003f26270 */
[----:B------:R-:W-:Y:S01]  /*0680*/  IMAD.MOV.U32 R18, RZ, RZ, RZ ;  /* 0x000000ffff127224 */ /* 0x000fe200078e00ff */
[----:B------:R-:W-:Y:S02]  /*0690*/  IADD3 R17, R8, 0x40000, RZ ;  /* 0x0004000008117810 */ /* 0x000fe40007ffe0ff */
[----:B------:R-:W-:Y:S01]  /*06a0*/  PRMT R19, RZ, 0x7610, R19 ;  /* 0x00007610ff137816 */ /* 0x000fe20000000013 */
[----:B-1----:R-:W-:Y:S01]  /*06b0*/  IMAD.WIDE R22, R8, 0x2, R12 ;  /* 0x0000000208167825 */ /* 0x002fe200078e020c */
[----:B------:R-:W-:-:S04]  /*06c0*/  PRMT R16, RZ, 0x7610, R16 ;  /* 0x00007610ff107816 */ /* 0x000fc80000000010 */
[----:B------:R1:W4:Y:S01]  /*06d0*/  @!P0 LDG.E.EF.U16 R4, desc[UR6][R22.64] ;  /* 0x0000000616048981 */ /* 0x000322000c0e1500 */
[----:B------:R-:W-:-:S04]  /*06e0*/  IMAD.WIDE R12, R17, 0x2, R12 ;  /* 0x00000002110c7825 */ /* 0x000fc800078e020c */
[----:B--2---:R-:W-:Y:S01]  /*06f0*/  IMAD.WIDE R8, R8, 0x2, R6 ;  /* 0x0000000208087825 */ /* 0x004fe200078e0206 */
[----:B------:R-:W2:Y:S04]  /*0700*/  @!P1 LDG.E.EF.U16 R16, desc[UR6][R12.64] ;  /* 0x000000060c109981 */ /* 0x000ea8000c0e1500 */
[----:B------:R5:W2:Y:S01]  /*0710*/  @!P0 LDG.E.EF.U16 R19, desc[UR6][R8.64] ;  /* 0x0000000608138981 */ /* 0x000aa2000c0e1500 */
[----:B---3--:R-:W-:Y:S01]  /*0720*/  IMAD.WIDE R14, R14, 0x4, R10 ;  /* 0x000000040e0e7825 */ /* 0x008fe200078e020a */
[----:B-1----:R-:W-:-:S04]  /*0730*/  HFMA2.MMA R22, -RZ, RZ, 0, 0 ;  /* 0x00000000ff167435 */ /* 0x002fc800000001ff */
[----:B------:R-:W3:Y:S01]  /*0740*/  @!P0 LDG.E.EL R18, desc[UR6][R14.64] ;  /* 0x000000060e128981 */ /* 0x000ee2000c2e1900 */
[----:B------:R-:W-:Y:S01]  /*0750*/  IMAD.WIDE R10, R21, 0x4, R10 ;  /* 0x00000004150a7825 */ /* 0x000fe200078e020a */
[----:B------:R-:W-:-:S03]  /*0760*/  PRMT R21, RZ, 0x7610, R21 ;  /* 0x00007610ff157816 */ /* 0x000fc60000000015 */
[----:B------:R-:W-:Y:S01]  /*0770*/  IMAD.WIDE R6, R17, 0x2, R6 ;  /* 0x0000000211067825 */ /* 0x000fe200078e0206 */
[----:B------:R-:W3:Y:S04]  /*0780*/  @!P1 LDG.E.EL R22, desc[UR6][R10.64] ;  /* 0x000000060a169981 */ /* 0x000ee8000c2e1900 */
[----:B------:R-:W3:Y:S01]  /*0790*/  @!P1 LDG.E.EF.U16 R21, desc[UR6][R6.64] ;  /* 0x0000000606159981 */ /* 0x000ee2000c0e1500 */
[----:B------:R-:W-:Y:S01]  /*07a0*/  VIADD R26, R26, 0x40 ;  /* 0x000000401a1a7836 */ /* 0x000fe20000000000 */
[----:B-----5:R-:W-:Y:S01]  /*07b0*/  IADD3 R8, R17, 0x40000, RZ ;  /* 0x0004000011087810 */ /* 0x020fe20007ffe0ff */
[----:B----4-:R-:W-:Y:S02]  /*07c0*/  HADD2.F32 R23, -RZ, R4.H0_H0 ;  /* 0x20000004ff177230 */ /* 0x010fe40000004100 */
[----:B--2---:R-:W-:-:S03]  /*07d0*/  HADD2.F32 R19, -RZ, R19.H0_H0 ;  /* 0x20000013ff137230 */ /* 0x004fc60000004100 */
[----:B---3--:R-:W-:Y:S01]  /*07e0*/  FMUL R9, R23, R18 ;  /* 0x0000001217097220 */ /* 0x008fe20000400000 */
[----:B------:R-:W-:-:S03]  /*07f0*/  HADD2.F32 R13, -RZ, R16.H0_H0 ;  /* 0x20000010ff0d7230 */ /* 0x000fc60000004100 */
[----:B------:R-:W-:-:S05]  /*0800*/  FFMA R9, R19, R9, R20 ;  /* 0x0000000913097223 */ /* 0x000fca0000000014 */
[----:B------:R-:W-:Y:S01]  /*0810*/  FSEL R20, R9, R20, !P0 ;  /* 0x0000001409147208 */ /* 0x000fe20004000000 */
[----:B------:R-:W-:Y:S02]  /*0820*/  HADD2.F32 R21, -RZ, R21.H0_H0 ;  /* 0x20000015ff157230 */ /* 0x000fe40000004100 */
[----:B------:R-:W-:Y:S01]  /*0830*/  FMUL R9, R13, R22 ;  /* 0x000000160d097220 */ /* 0x000fe20000400000 */
[----:B------:R-:W-:-:S03]  /*0840*/  PLOP3.LUT P0, PT, PT, PT, PT, 0x8, 0x0 ;  /* 0x000000000000781c */ /* 0x000fc60003f0e170 */
[----:B------:R-:W-:-:S10]  /*0850*/  @!P1 FFMA R20, R21, R9, R20 ;  /* 0x0000000915149223 */ /* 0x000fd40000000014 */
.L_x_3:
[----:B------:R-:W-:-:S13]  /*0860*/  ISETP.LT.OR P0, PT, R26, R3, P0 ;  /* 0x000000031a00720c */ /* 0x000fda0000701670 */
[----:B------:R-:W-:Y:S05]  /*0870*/  @!P0 BRA `(.L_x_0) ;  /* 0x0000000000488947 */ /* 0x000fea0003800000 */
[----:B------:R-:W1:Y:S01]  /*0880*/  LDC.64 R6, c[0x0][0x218] ;  /* 0x00008600ff067b82 */ /* 0x000e620000000a00 */
[----:B------:R-:W-:Y:S02]  /*0890*/  IADD3 R26, R5, R26, RZ ;  /* 0x0000001a051a7210 */ /* 0x000fe40007ffe0ff */
[----:B------:R-:W-:Y:S02]  /*08a0*/  PRMT R4, RZ, 0x7610, R4 ;  /* 0x00007610ff047816 */ /* 0x000fe40000000004 */
[----:B------:R-:W-:-:S03]  /*08b0*/  ISETP.GE.AND P0, PT, R26, R3, PT ;  /* 0x000000031a00720c */ /* 0x000fc60003f06270 */
[----:B------:R-:W2:Y:S08]  /*08c0*/  LDC.64 R12, c[0x0][0x210] ;  /* 0x00008400ff0c7b82 */ /* 0x000eb00000000a00 */
[----:B------:R-:W3:Y:S01]  /*08d0*/  LDC.64 R10, c[0x0][0x220] ;  /* 0x00008800ff0a7b82 */ /* 0x000ee20000000a00 */
[----:B------:R-:W-:Y:S01]  /*08e0*/  PRMT R3, RZ, 0x7610, R3 ;  /* 0x00007610ff037816 */ /* 0x000fe20000000003 */
[----:B-1----:R-:W-:-:S05]  /*08f0*/  IMAD.WIDE R6, R8, 0x2, R6 ;  /* 0x0000000208067825 */ /* 0x002fca00078e0206 */
[----:B------:R-:W4:Y:S01]  /*0900*/  @!P0 LDG.E.EF.U16 R4, desc[UR6][R6.64] ;  /* 0x0000000606048981 */ /* 0x000f22000c0e1500 */
[----:B--2---:R-:W-:Y:S01]  /*0910*/  IMAD.WIDE R8, R8, 0x2, R12 ;  /* 0x0000000208087825 */ /* 0x004fe200078e020c */
[----:B------:R-:W-:-:S04]  /*0920*/  HFMA2.MMA R12, -RZ, RZ, 0, 0 ;  /* 0x00000000ff0c7435 */ /* 0x000fc800000001ff */
[----:B------:R-:W2:Y:S01]  /*0930*/  @!P0 LDG.E.EF.U16 R3, desc[UR6][R8.64] ;  /* 0x0000000608038981 */ /* 0x000ea2000c0e1500 */
[----:B---3--:R-:W-:-:S05]  /*0940*/  IMAD.WIDE R10, R26, 0x4, R10 ;  /* 0x000000041a0a7825 */ /* 0x008fca00078e020a */
[----:B------:R-:W3:Y:S01]  /*0950*/  @!P0 LDG.E.EL R12, desc[UR6][R10.64] ;  /* 0x000000060a0c8981 */ /* 0x000ee2000c2e1900 */
[----:B----4-:R-:W-:Y:S02]  /*0960*/  HADD2.F32 R13, -RZ, R4.H0_H0 ;  /* 0x20000004ff0d7230 */ /* 0x010fe40000004100 */
[----:B--2---:R-:W-:-:S03]  /*0970*/  HADD2.F32 R4, -RZ, R3.H0_H0 ;  /* 0x20000003ff047230 */ /* 0x004fc60000004100 */
[----:B---3--:R-:W-:-:S04]  /*0980*/  FMUL R3, R13, R12 ;  /* 0x0000000c0d037220 */ /* 0x008fc80000400000 */
[----:B------:R-:W-:-:S07]  /*0990*/  @!P0 FFMA R20, R3, R4, R20 ;  /* 0x0000000403148223 */ /* 0x000fce0000000014 */
.L_x_0:
[----:B------:R-:W1:Y:S01]  /*09a0*/  SHFL.BFLY PT, R3, R20, 0x10, 0x1f ;  /* 0x0e001f0014037f89 */ /* 0x000e6200000e0000 */
[----:B------:R-:W3:Y:S01]  /*09b0*/  S2UR UR5, SR_CgaCtaId ;  /* 0x00000000000579c3 */ /* 0x000ee20000008800 */
[C---:B------:R-:W-:Y:S01]  /*09c0*/  LOP3.LUT P0, RZ, R0.reuse, 0x1f, RZ, 0xc0, !PT ;  /* 0x0000001f00ff7812 */ /* 0x040fe2000780c0ff */
[----:B------:R-:W-:Y:S01]  /*09d0*/  UMOV UR4, 0x400 ;  /* 0x0000040000047882 */ /* 0x000fe20000000000 */
[----:B------:R-:W-:Y:S01]  /*09e0*/  ISETP.GE.AND P1, PT, R0, 0x2, PT ;  /* 0x000000020000780c */ /* 0x000fe20003f26270 */
[----:B-1----:R-:W-:Y:S01]  /*09f0*/  FADD R3, R3, R20 ;  /* 0x0000001403037221 */ /* 0x002fe20000000000 */
[----:B---3--:R-:W-:-:S04]  /*0a00*/  UPRMT UR4, UR5, 0x654, UR4 ;  /* 0x0000065405047896 */ /* 0x008fc80008000004 */
[----:B------:R-:W1:Y:S02]  /*0a10*/  SHFL.BFLY PT, R4, R3, 0x8, 0x1f ;  /* 0x0d001f0003047f89 */ /* 0x000e6400000e0000 */
[----:B-1----:R-:W-:Y:S01]  /*0a20*/  FADD R4, R3, R4 ;  /* 0x0000000403047221 */ /* 0x002fe20000000000 */
[----:B------:R-:W-:-:S04]  /*0a30*/  SHF.R.U32.HI R3, RZ, 0x3, R0 ;  /* 0x00000003ff037819 */ /* 0x000fc80000011600 */
[----:B------:R-:W1:Y:S01]  /*0a40*/  SHFL.BFLY PT, R7, R4, 0x4, 0x1f ;  /* 0x0c801f0004077f89 */ /* 0x000e6200000e0000 */
[----:B------:R-:W-:Y:S01]  /*0a50*/  LOP3.LUT R3, R3, 0x4, RZ, 0xc0, !PT ;  /* 0x0000000403037812 */ /* 0x000fe200078ec0ff */
[----:B-1----:R-:W-:Y:S01]  /*0a60*/  FADD R7, R4, R7 ;  /* 0x0000000704077221 */ /* 0x002fe20000000000 */
[----:B------:R-:W-:-:S04]  /*0a70*/  LEA R4, R0, UR4, 0x2 ;  /* 0x0000000400047c11 */ /* 0x000fc8000f8e10ff */
[----:B------:R-:W1:Y:S02]  /*0a80*/  SHFL.BFLY PT, R6, R7, 0x2, 0x1f ;  /* 0x0c401f0007067f89 */ /* 0x000e6400000e0000 */
[----:B-1----:R-:W-:-:S05]  /*0a90*/  FADD R6, R7, R6 ;  /* 0x0000000607067221 */ /* 0x002fca0000000000 */
[----:B------:R-:W1:Y:S02]  /*0aa0*/  SHFL.BFLY PT, R9, R6, 0x1, 0x1f ;  /* 0x0c201f0006097f89 */ /* 0x000e6400000e0000 */
[----:B-1----:R-:W-:Y:S01]  /*0ab0*/  FADD R10, R6, R9 ;  /* 0x00000009060a7221 */ /* 0x002fe20000000000 */
[----:B------:R-:W-:-:S04]  /*0ac0*/  LOP3.LUT R6, R0, 0x1, RZ, 0xc0, !PT ;  /* 0x0000000100067812 */ /* 0x000fc800078ec0ff */
[----:B------:R-:W-:Y:S01]  /*0ad0*/  @!P0 STS [R3+UR4], R10 ;  /* 0x0000000a03008988 */ /* 0x000fe20008000804 */
[----:B------:R-:W-:Y:S01]  /*0ae0*/  BAR.SYNC.DEFER_BLOCKING 0x0 ;  /* 0x0000000000007b1d */ /* 0x000fe20000010000 */
[----:B------:R-:W-:-:S04]  /*0af0*/  ISETP.NE.U32.AND P0, PT, R6, 0x1, PT ;  /* 0x000000010600780c */ /* 0x000fc80003f05070 */
[----:B------:R-:W-:Y:S01]  /*0b00*/  ISETP.LT.AND P0, PT, R0, 0x2, P0 ;  /* 0x000000020000780c */ /* 0x000fe20000701270 */
[----:B------:R-:W1:Y:S01]  /*0b10*/  @!P1 LDS R8, [R4] ;  /* 0x0000000004089984 */ /* 0x000e620000000800 */
[----:B------:R-:W-:-:S03]  /*0b20*/  ISETP.NE.AND P1, PT, R5, RZ, PT ;  /* 0x000000ff0500720c */ /* 0x000fc60003f25270 */
[----:B-1----:R-:W1:Y:S02]  /*0b30*/  SHFL.BFLY PT, R7, R8, 0x1, 0x1f ;  /* 0x0c201f0008077f89 */ /* 0x002e6400000e0000 */
[----:B-1----:R-:W-:-:S06]  /*0b40*/  FADD R7, R8, R7 ;  /* 0x0000000708077221 */ /* 0x002fcc0000000000 */
[----:B------:R1:W-:Y:S01]  /*0b50*/  @P0 STS [R4], R7 ;  /* 0x0000000704000388 */ /* 0x0003e20000000800 */
[----:B------:R-:W-:Y:S06]  /*0b60*/  BAR.SYNC.DEFER_BLOCKING 0x0 ;  /* 0x0000000000007b1d */ /* 0x000fec0000010000 */
[----:B-1----:R-:W-:Y:S05]  /*0b70*/  @P1 EXIT ;  /* 0x000000000000194d */ /* 0x002fea0003800000 */
[----:B------:R-:W0:Y:S01]  /*0b80*/  LDS R0, [UR4] ;  /* 0x00000004ff007984 */ /* 0x000e220008000800 */
[----:B------:R-:W1:Y:S02]  /*0b90*/  LDC.64 R4, c[0x0][0x228] ;  /* 0x00008a00ff047b82 */ /* 0x000e640000000a00 */
[----:B-12---:R-:W-:Y:S01]  /*0ba0*/  IMAD.WIDE R2, R2, 0x2, R4 ;  /* 0x0000000202027825 */ /* 0x006fe200078e0204 */
[----:B0-----:R-:W-:-:S05]  /*0bb0*/  F2FP.F16.F32.PACK_AB R0, RZ, R0 ;  /* 0x00000000ff00723e */ /* 0x001fca00000000ff */
[----:B------:R-:W-:Y:S01]  /*0bc0*/  STG.E.U16 desc[UR6][R2.64], R0 ;  /* 0x0000000002007986 */ /* 0x000fe2000c101506 */
[----:B------:R-:W-:Y:S05]  /*0bd0*/  EXIT ;  /* 0x000000000000794d */ /* 0x000fea0003800000 */
.L_x_4:
[----:B------:R-:W-:-:S00]  /*0be0*/  BRA `(.L_x_4) ;  /* 0xfffffffc00fc7947 */ /* 0x000fc0000383ffff */
[----:B------:R-:W-:-:S00]  /*0bf0*/  NOP ;  /* 0x0000000000007918 */ /* 0x000fc00000000000 */
        /* <DEDUP_REMOVED lines=8> */
.L_x_5:


//--------------------- .nv.shared.triton_red_fused__to_copy_mul_sum_1 --------------------------
	.section	.nv.shared.triton_red_fused__to_copy_mul_sum_1,"aw",@nobits
	.sectionflags	@""
	.align	16
	.zero		1024


//--------------------- .nv.constant0.triton_red_fused__to_copy_mul_sum_1 --------------------------
	.section	.nv.constant0.triton_red_fused__to_copy_mul_sum_1,"a",@progbits
	.sectionflags	@""
	.align	4
.nv.constant0.triton_red_fused__to_copy_mul_sum_1:
	.zero		576
